//
// Generated by NVIDIA NVVM Compiler
//
// Compiler Build ID: CL-36424714
// Cuda compilation tools, release 13.0, V13.0.88
// Based on NVVM 20.0.0
//

.version 9.0
.target sm_100
.address_size 64

	// .globl	_Z8doublingiPf

.visible .entry _Z8doublingiPf(
	.param .u32 _Z8doublingiPf_param_0,
	.param .u64 .ptr .align 1 _Z8doublingiPf_param_1
)
{
	.reg .pred 	%p<3>;
	.reg .b32 	%r<11>;
	.reg .b32 	%f<3>;
	.reg .b64 	%rd<5>;

	ld.param.u32 	%r6, [_Z8doublingiPf_param_0];
	ld.param.u64 	%rd2, [_Z8doublingiPf_param_1];
	mov.u32 	%r1, %ntid.x;
	mov.u32 	%r7, %ctaid.x;
	mov.u32 	%r8, %tid.x;
	mad.lo.s32 	%r10, %r1, %r7, %r8;
	setp.ge.s32 	%p1, %r10, %r6;
	@%p1 bra 	$L__BB0_3;
	mov.u32 	%r9, %nctaid.x;
	mul.lo.s32 	%r3, %r1, %r9;
	cvta.to.global.u64 	%rd1, %rd2;
$L__BB0_2:
	mul.wide.s32 	%rd3, %r10, 4;
	add.s64 	%rd4, %rd1, %rd3;
	ld.global.f32 	%f1, [%rd4];
	add.f32 	%f2, %f1, %f1;
	st.global.f32 	[%rd4], %f2;
	add.s32 	%r10, %r10, %r3;
	setp.lt.s32 	%p2, %r10, %r6;
	@%p2 bra 	$L__BB0_2;
$L__BB0_3:
	ret;

}


// ===== COMPILED SASS (sm_100) =====

	.target	sm_100

	.elftype	@"ET_EXEC"


//--------------------- .note.nv.tkinfo           --------------------------
	.section	.note.nv.tkinfo,"",@"SHT_NOTE"
	.sectionflags	@"SHF_NOTE_NV_TKINFO"
	.tkinfo
        /*0018*/ 	.word	0x00000002
        /*0030*/ 	.string	""
        /*0030*/ 	.string	"ptxas"
        /*0030*/ 	.string	"Cuda compilation tools, release 13.0, V13.0.88"
        /*0030*/ 	.string	"Build cuda_13.0.r13.0/compiler.36424714_0"
        /*0030*/ 	.string	"-arch sm_100 -m 64 "



//--------------------- .note.nv.cuinfo           --------------------------
	.section	.note.nv.cuinfo,"",@"SHT_NOTE"
	.sectionflags	@"SHF_NOTE_NV_CUINFO"
        /*0018*/ 	.short	0x0002
        /*001a*/ 	.short	0x0064
        /*001c*/ 	.short	0x0082
	.zero		2


//--------------------- .nv.info                  --------------------------
	.section	.nv.info,"",@"SHT_CUDA_INFO"
	.align	4


	//----- nvinfo : EIATTR_REGCOUNT
	.align		4
        /*0000*/ 	.byte	0x04, 0x2f
        /*0002*/ 	.short	(.L_1 - .L_0)
	.align		4
.L_0:
        /*0004*/ 	.word	index@(_Z8doublingiPf)
        /*0008*/ 	.word	0x0000000a


	//----- nvinfo : EIATTR_FRAME_SIZE
	.align		4
.L_1:
        /*000c*/ 	.byte	0x04, 0x11
        /*000e*/ 	.short	(.L_3 - .L_2)
	.align		4
.L_2:
        /*0010*/ 	.word	index@(_Z8doublingiPf)
        /*0014*/ 	.word	0x00000000


	//----- nvinfo : EIATTR_MIN_STACK_SIZE
	.align		4
.L_3:
        /*0018*/ 	.byte	0x04, 0x12
        /*001a*/ 	.short	(.L_5 - .L_4)
	.align		4
.L_4:
        /*001c*/ 	.word	index@(_Z8doublingiPf)
        /*0020*/ 	.word	0x00000000
.L_5:


//--------------------- .nv.compat                --------------------------
	.section	.nv.compat,"",@"SHT_CUDA_COMPAT_INFO"
	.align	4
        /*0000*/ 	.byte	0x02, 0x09, 0x00, 0x00, 0x02, 0x02, 0x01, 0x00, 0x02, 0x05, 0x05, 0x00, 0x03, 0x07, 0x01, 0x01
        /*0010*/ 	.byte	0x02, 0x03, 0x00, 0x00, 0x02, 0x06, 0x01, 0x00, 0x04, 0x0b, 0x08, 0x00, 0x09, 0x00, 0x00, 0x00
        /*0020*/ 	.byte	0x00, 0x00, 0x00, 0x00


//--------------------- .nv.info._Z8doublingiPf   --------------------------
	.section	.nv.info._Z8doublingiPf,"",@"SHT_CUDA_INFO"
	.sectionflags	@""
	.align	4


	//----- nvinfo : EIATTR_CUDA_API_VERSION
	.align		4
        /*0000*/ 	.byte	0x04, 0x37
        /*0002*/ 	.short	(.L_7 - .L_6)
.L_6:
        /*0004*/ 	.word	0x00000082


	//----- nvinfo : EIATTR_KPARAM_INFO
	.align		4
.L_7:
        /*0008*/ 	.byte	0x04, 0x17
        /*000a*/ 	.short	(.L_9 - .L_8)
.L_8:
        /*000c*/ 	.word	0x00000000
        /*0010*/ 	.short	0x0001
        /*0012*/ 	.short	0x0008
        /*0014*/ 	.byte	0x00, 0xf5, 0x21, 0x00


	//----- nvinfo : EIATTR_KPARAM_INFO
	.align		4
.L_9:
        /*0018*/ 	.byte	0x04, 0x17
        /*001a*/ 	.short	(.L_11 - .L_10)
.L_10:
        /*001c*/ 	.word	0x00000000
        /*0020*/ 	.short	0x0000
        /*0022*/ 	.short	0x0000
        /*0024*/ 	.byte	0x00, 0xf0, 0x11, 0x00


	//----- nvinfo : EIATTR_SPARSE_MMA_MASK
	.align		4
.L_11:
        /*0028*/ 	.byte	0x03, 0x50
        /*002a*/ 	.short	0x0000


	//----- nvinfo : EIATTR_MAXREG_COUNT
	.align		4
        /*002c*/ 	.byte	0x03, 0x1b
        /*002e*/ 	.short	0x00ff


	//----- nvinfo : EIATTR_MERCURY_ISA_VERSION
	.align		4
        /*0030*/ 	.byte	0x03, 0x5f
        /*0032*/ 	.short	0x0101


	//----- nvinfo : EIATTR_VRC_CTA_INIT_COUNT
	.align		4
        /*0034*/ 	.byte	0x02, 0x4a
	.zero		1
	.zero		1


	//----- nvinfo : EIATTR_EXIT_INSTR_OFFSETS
	.align		4
        /*0038*/ 	.byte	0x04, 0x1c
        /*003a*/ 	.short	(.L_13 - .L_12)


	//   ....[0]....
.L_12:
        /*003c*/ 	.word	0x00000070


	//   ....[1]....
        /*0040*/ 	.word	0x00000130


	//----- nvinfo : EIATTR_CRS_STACK_SIZE
	.align		4
.L_13:
        /*0044*/ 	.byte	0x04, 0x1e
        /*0046*/ 	.short	(.L_15 - .L_14)
.L_14:
        /*0048*/ 	.word	0x00000000


	//----- nvinfo : EIATTR_CBANK_PARAM_SIZE
	.align		4
.L_15:
        /*004c*/ 	.byte	0x03, 0x19
        /*004e*/ 	.short	0x0010


	//----- nvinfo : EIATTR_PARAM_CBANK
	.align		4
        /*0050*/ 	.byte	0x04, 0x0a
        /*0052*/ 	.short	(.L_17 - .L_16)
	.align		4
.L_16:
        /*0054*/ 	.word	index@(.nv.constant0._Z8doublingiPf)
        /*0058*/ 	.short	0x0380
        /*005a*/ 	.short	0x0010


	//----- nvinfo : EIATTR_SW_WAR
	.align		4
.L_17:
        /*005c*/ 	.byte	0x04, 0x36
        /*005e*/ 	.short	(.L_19 - .L_18)
.L_18:
        /*0060*/ 	.word	0x00000008
.L_19:


//--------------------- .nv.callgraph             --------------------------
	.section	.nv.callgraph,"",@"SHT_CUDA_CALLGRAPH"
	.align	4
	.sectionentsize	8
	.align		4
        /*0000*/ 	.word	0x00000000
	.align		4
        /*0004*/ 	.word	0xffffffff
	.align		4
        /*0008*/ 	.word	0x00000000
	.align		4
        /*000c*/ 	.word	0xfffffffe
	.align		4
        /*0010*/ 	.word	0x00000000
	.align		4
        /*0014*/ 	.word	0xfffffffd
	.align		4
        /*0018*/ 	.word	0x00000000
	.align		4
        /*001c*/ 	.word	0xfffffffc


//--------------------- .text._Z8doublingiPf      --------------------------
	.section	.text._Z8doublingiPf,"ax",@progbits
	.align	128
        .global         _Z8doublingiPf
        .type           _Z8doublingiPf,@function
        .size           _Z8doublingiPf,(.L_x_2 - _Z8doublingiPf)
        .other          _Z8doublingiPf,@"STO_CUDA_ENTRY STV_DEFAULT"
_Z8doublingiPf:
.text._Z8doublingiPf:
[----:B------:R-:W-:Y:S01]  /*0000*/  LDC R1, c[0x0][0x37c] ;  /* 0x0000df00ff017b82 */ /* 0x000fe20000000800 */
[----:B------:R-:W0:Y:S01]  /*0010*/  S2R R0, SR_CTAID.X ;  /* 0x0000000000007919 */ /* 0x000e220000002500 */
[----:B------:R-:W0:Y:S01]  /*0020*/  LDCU UR4, c[0x0][0x360] ;  /* 0x00006c00ff0477ac */ /* 0x000e220008000800 */
[----:B------:R-:W0:Y:S01]  /*0030*/  S2R R3, SR_TID.X ;  /* 0x0000000000037919 */ /* 0x000e220000002100 */
[----:B------:R-:W1:Y:S01]  /*0040*/  LDCU UR8, c[0x0][0x380] ;  /* 0x00007000ff0877ac */ /* 0x000e620008000800 */
[----:B0-----:R-:W-:-:S05]  /*0050*/  IMAD R0, R0, UR4, R3 ;  /* 0x0000000400007c24 */ /* 0x001fca000f8e0203 */
[----:B-1----:R-:W-:-:S13]  /*0060*/  ISETP.GE.AND P0, PT, R0, UR8, PT ;  /* 0x0000000800007c0c */ /* 0x002fda000bf06270 */
[----:B------:R-:W-:Y:S05]  /*0070*/  @P0 EXIT ;  /* 0x000000000000094d */ /* 0x000fea0003800000 */
[----:B------:R-:W0:Y:S01]  /*0080*/  LDC.64 R4, c[0x0][0x388] ;  /* 0x0000e200ff047b82 */ /* 0x000e220000000a00 */
[----:B------:R-:W1:Y:S01]  /*0090*/  LDCU UR5, c[0x0][0x370] ;  /* 0x00006e00ff0577ac */ /* 0x000e620008000800 */
[----:B------:R-:W2:Y:S01]  /*00a0*/  LDCU.64 UR6, c[0x0][0x358] ;  /* 0x00006b00ff0677ac */ /* 0x000ea20008000a00 */
[----:B-1----:R-:W-:-:S12]  /*00b0*/  UIMAD UR4, UR4, UR5, URZ ;  /* 0x00000005040472a4 */ /* 0x002fd8000f8e02ff */
.L_x_0:
[----:B01----:R-:W-:-:S05]  /*00c0*/  IMAD.WIDE R2, R0, 0x4, R4 ;  /* 0x0000000400027825 */ /* 0x003fca00078e0204 */
[----:B--2---:R-:W2:Y:S01]  /*00d0*/  LDG.E R6, desc[UR6][R2.64] ;  /* 0x0000000602067981 */ /* 0x004ea2000c1e1900 */
[----:B------:R-:W-:-:S04]  /*00e0*/  IADD3 R0, PT, PT, R0, UR4, RZ ;  /* 0x0000000400007c10 */ /* 0x000fc8000fffe0ff */
[----:B------:R-:W-:Y:S01]  /*00f0*/  ISETP.GE.AND P0, PT, R0, UR8, PT ;  /* 0x0000000800007c0c */ /* 0x000fe2000bf06270 */
[----:B--2---:R-:W-:-:S05]  /*0100*/  FADD R7, R6, R6 ;  /* 0x0000000606077221 */ /* 0x004fca0000000000 */
[----:B------:R1:W-:Y:S07]  /*0110*/  STG.E desc[UR6][R2.64], R7 ;  /* 0x0000000702007986 */ /* 0x0003ee000c101906 */
[----:B------:R-:W-:Y:S05]  /*0120*/  @!P0 BRA `(.L_x_0) ;  /* 0xfffffffc00e48947 */ /* 0x000fea000383ffff */
[----:B------:R-:W-:Y:S05]  /*0130*/  EXIT ;  /* 0x000000000000794d */ /* 0x000fea0003800000 */
.L_x_1:
[----:B------:R-:W-:-:S00]  /*0140*/  BRA `(.L_x_1) ;  /* 0xfffffffc00fc7947 */ /* 0x000fc0000383ffff */
[----:B------:R-:W-:-:S00]  /*0150*/  NOP ;  /* 0x0000000000007918 */ /* 0x000fc00000000000 */
        /* <DEDUP_REMOVED lines=10> */
.L_x_2:


//--------------------- .nv.shared.reserved.0     --------------------------
	.section	.nv.shared.reserved.0,"aw",@nobits
	.weak		__nv_reservedSMEM_offset_0_alias
	.size		__nv_reservedSMEM_offset_0_alias, 0, 64
	.other		__nv_reservedSMEM_offset_0_alias,@"STO_CUDA_RESERVED_SHARED STV_DEFAULT"
__nv_reservedSMEM_offset_0_alias:
	.zero		0
	.zero		64


//--------------------- .nv.constant0._Z8doublingiPf --------------------------
	.section	.nv.constant0._Z8doublingiPf,"a",@progbits
	.sectionflags	@""
	.align	4
.nv.constant0._Z8doublingiPf:
	.zero		912


//--------------------- SYMBOLS --------------------------

	.type		.nv.reservedSmem.offset0,@object
	.size		.nv.reservedSmem.offset0,0x4
